//
// Generated by NVIDIA NVVM Compiler
//
// Compiler Build ID: CL-36424714
// Cuda compilation tools, release 13.0, V13.0.88
// Based on NVVM 20.0.0
//

.version 9.0
.target sm_100
.address_size 64

	// .globl	_Z15addMatrixKernelP13__nv_bfloat16S0_S0_ii
.extern .func  (.param .b32 func_retval0) vprintf
(
	.param .b64 vprintf_param_0,
	.param .b64 vprintf_param_1
)
;
.global .align 1 .b8 _ZN34_INTERNAL_89c155a6_4_k_cu_2cea54564cuda3std3__436_GLOBAL__N__89c155a6_4_k_cu_2cea54566ignoreE[1];
.global .align 1 .b8 _ZN34_INTERNAL_89c155a6_4_k_cu_2cea54564cuda3std3__45__cpo5beginE[1];
.global .align 1 .b8 _ZN34_INTERNAL_89c155a6_4_k_cu_2cea54564cuda3std3__45__cpo3endE[1];
.global .align 1 .b8 _ZN34_INTERNAL_89c155a6_4_k_cu_2cea54564cuda3std3__45__cpo6cbeginE[1];
.global .align 1 .b8 _ZN34_INTERNAL_89c155a6_4_k_cu_2cea54564cuda3std3__45__cpo4cendE[1];
.global .align 1 .b8 _ZN34_INTERNAL_89c155a6_4_k_cu_2cea54564cuda3std3__419piecewise_constructE[1];
.global .align 1 .b8 _ZN34_INTERNAL_89c155a6_4_k_cu_2cea54564cuda3std3__48in_placeE[1];
.global .align 1 .b8 _ZN34_INTERNAL_89c155a6_4_k_cu_2cea54564cuda3std6ranges3__45__cpo4swapE[1];
.global .align 1 .b8 _ZN34_INTERNAL_89c155a6_4_k_cu_2cea54564cuda3std6ranges3__45__cpo9iter_moveE[1];
.global .align 1 .b8 _ZN34_INTERNAL_89c155a6_4_k_cu_2cea54564cuda3std6ranges3__45__cpo7advanceE[1];
.global .align 1 .b8 $str[62] = {84, 104, 114, 101, 97, 100, 32, 40, 37, 100, 44, 32, 37, 100, 41, 32, 45, 32, 65, 91, 37, 100, 44, 32, 37, 100, 93, 32, 43, 32, 66, 91, 37, 100, 44, 32, 37, 100, 93, 32, 61, 32, 37, 46, 49, 102, 32, 43, 32, 37, 46, 49, 102, 32, 61, 32, 37, 46, 49, 102, 10};
.global .align 1 .b8 $str$1[58] = {98, 108, 111, 99, 107, 73, 100, 120, 32, 40, 37, 100, 44, 32, 37, 100, 41, 44, 32, 98, 108, 111, 99, 107, 68, 105, 109, 32, 40, 37, 100, 44, 32, 37, 100, 41, 44, 32, 116, 104, 114, 101, 97, 100, 73, 100, 120, 32, 40, 37, 100, 44, 32, 37, 100, 41, 10};

.visible .entry _Z15addMatrixKernelP13__nv_bfloat16S0_S0_ii(
	.param .u64 .ptr .align 1 _Z15addMatrixKernelP13__nv_bfloat16S0_S0_ii_param_0,
	.param .u64 .ptr .align 1 _Z15addMatrixKernelP13__nv_bfloat16S0_S0_ii_param_1,
	.param .u64 .ptr .align 1 _Z15addMatrixKernelP13__nv_bfloat16S0_S0_ii_param_2,
	.param .u32 _Z15addMatrixKernelP13__nv_bfloat16S0_S0_ii_param_3,
	.param .u32 _Z15addMatrixKernelP13__nv_bfloat16S0_S0_ii_param_4
)
{
	.local .align 16 .b8 	__local_depot0[48];
	.reg .b64 	%SP;
	.reg .b64 	%SPL;
	.reg .pred 	%p<4>;
	.reg .b16 	%rs<7>;
	.reg .b32 	%r<16>;
	.reg .b32 	%f<4>;
	.reg .b64 	%rd<17>;
	.reg .b64 	%fd<4>;

	mov.u64 	%SPL, __local_depot0;
	cvta.local.u64 	%SP, %SPL;
	ld.param.u64 	%rd1, [_Z15addMatrixKernelP13__nv_bfloat16S0_S0_ii_param_0];
	ld.param.u64 	%rd2, [_Z15addMatrixKernelP13__nv_bfloat16S0_S0_ii_param_1];
	ld.param.u64 	%rd3, [_Z15addMatrixKernelP13__nv_bfloat16S0_S0_ii_param_2];
	ld.param.u32 	%r10, [_Z15addMatrixKernelP13__nv_bfloat16S0_S0_ii_param_3];
	ld.param.u32 	%r9, [_Z15addMatrixKernelP13__nv_bfloat16S0_S0_ii_param_4];
	mov.u32 	%r1, %ctaid.y;
	mov.u32 	%r2, %ntid.y;
	mov.u32 	%r3, %tid.y;
	mad.lo.s32 	%r4, %r1, %r2, %r3;
	mov.u32 	%r5, %ctaid.x;
	mov.u32 	%r6, %ntid.x;
	mov.u32 	%r7, %tid.x;
	mad.lo.s32 	%r8, %r5, %r6, %r7;
	setp.ge.s32 	%p1, %r4, %r10;
	setp.ge.s32 	%p2, %r8, %r9;
	or.pred  	%p3, %p1, %p2;
	@%p3 bra 	$L__BB0_2;
	add.u64 	%rd4, %SP, 0;
	add.u64 	%rd5, %SPL, 0;
	cvta.to.global.u64 	%rd6, %rd1;
	cvta.to.global.u64 	%rd7, %rd2;
	cvta.to.global.u64 	%rd8, %rd3;
	mad.lo.s32 	%r11, %r9, %r4, %r8;
	mul.wide.s32 	%rd9, %r11, 2;
	add.s64 	%rd10, %rd6, %rd9;
	add.s64 	%rd11, %rd7, %rd9;
	ld.global.u16 	%rs2, [%rd10];
	ld.global.u16 	%rs3, [%rd11];
	// begin inline asm
	{ add.bf16 %rs1,%rs2,%rs3; }

	// end inline asm
	add.s64 	%rd12, %rd8, %rd9;
	st.global.u16 	[%rd12], %rs1;
	ld.global.u16 	%rs4, [%rd10];
	// begin inline asm
	{ cvt.f32.bf16 %f1, %rs4;}

	// end inline asm
	cvt.f64.f32 	%fd1, %f1;
	ld.global.u16 	%rs5, [%rd11];
	// begin inline asm
	{ cvt.f32.bf16 %f2, %rs5;}

	// end inline asm
	cvt.f64.f32 	%fd2, %f2;
	// begin inline asm
	{ cvt.f32.bf16 %f3, %rs1;}

	// end inline asm
	cvt.f64.f32 	%fd3, %f3;
	st.local.v4.u32 	[%rd5], {%r4, %r8, %r4, %r8};
	st.local.v2.u32 	[%rd5+16], {%r4, %r8};
	st.local.f64 	[%rd5+24], %fd1;
	st.local.v2.f64 	[%rd5+32], {%fd2, %fd3};
	mov.u64 	%rd13, $str;
	cvta.global.u64 	%rd14, %rd13;
	{ // callseq 0, 0
	.param .b64 param0;
	st.param.b64 	[param0], %rd14;
	.param .b64 param1;
	st.param.b64 	[param1], %rd4;
	.param .b32 retval0;
	call.uni (retval0), 
	vprintf, 
	(
	param0, 
	param1
	);
	ld.param.b32 	%r12, [retval0];
	} // callseq 0
	st.local.v4.u32 	[%rd5], {%r5, %r1, %r6, %r2};
	st.local.v2.u32 	[%rd5+16], {%r7, %r3};
	mov.u64 	%rd15, $str$1;
	cvta.global.u64 	%rd16, %rd15;
	{ // callseq 1, 0
	.param .b64 param0;
	st.param.b64 	[param0], %rd16;
	.param .b64 param1;
	st.param.b64 	[param1], %rd4;
	.param .b32 retval0;
	call.uni (retval0), 
	vprintf, 
	(
	param0, 
	param1
	);
	ld.param.b32 	%r14, [retval0];
	} // callseq 1
$L__BB0_2:
	ret;

}


// ===== COMPILED SASS (sm_100) =====

	.target	sm_100

	.elftype	@"ET_EXEC"


//--------------------- .note.nv.tkinfo           --------------------------
	.section	.note.nv.tkinfo,"",@"SHT_NOTE"
	.sectionflags	@"SHF_NOTE_NV_TKINFO"
	.tkinfo
        /*0018*/ 	.word	0x00000002
        /*0030*/ 	.string	""
        /*0030*/ 	.string	"ptxas"
        /*0030*/ 	.string	"Cuda compilation tools, release 13.0, V13.0.88"
        /*0030*/ 	.string	"Build cuda_13.0.r13.0/compiler.36424714_0"
        /*0030*/ 	.string	"-arch sm_100 -m 64 "



//--------------------- .note.nv.cuinfo           --------------------------
	.section	.note.nv.cuinfo,"",@"SHT_NOTE"
	.sectionflags	@"SHF_NOTE_NV_CUINFO"
        /*0018*/ 	.short	0x0002
        /*001a*/ 	.short	0x0064
        /*001c*/ 	.short	0x0082
	.zero		2


//--------------------- .nv.info                  --------------------------
	.section	.nv.info,"",@"SHT_CUDA_INFO"
	.align	4


	//----- nvinfo : EIATTR_REGCOUNT
	.align		4
        /*0000*/ 	.byte	0x04, 0x2f
        /*0002*/ 	.short	(.L_13 - .L_12)
	.align		4
.L_12:
        /*0004*/ 	.word	index@(_Z15addMatrixKernelP13__nv_bfloat16S0_S0_ii)
        /*0008*/ 	.word	0x0000001e


	//----- nvinfo : EIATTR_FRAME_SIZE
	.align		4
.L_13:
        /*000c*/ 	.byte	0x04, 0x11
        /*000e*/ 	.short	(.L_15 - .L_14)
	.align		4
.L_14:
        /*0010*/ 	.word	index@(_Z15addMatrixKernelP13__nv_bfloat16S0_S0_ii)
        /*0014*/ 	.word	0x00000030


	//----- nvinfo : EIATTR_MIN_STACK_SIZE
	.align		4
.L_15:
        /*0018*/ 	.byte	0x04, 0x12
        /*001a*/ 	.short	(.L_17 - .L_16)
	.align		4
.L_16:
        /*001c*/ 	.word	index@(_Z15addMatrixKernelP13__nv_bfloat16S0_S0_ii)
        /*0020*/ 	.word	0x00000030
.L_17:


//--------------------- .nv.compat                --------------------------
	.section	.nv.compat,"",@"SHT_CUDA_COMPAT_INFO"
	.align	4
        /*0000*/ 	.byte	0x02, 0x09, 0x00, 0x00, 0x02, 0x02, 0x01, 0x00, 0x02, 0x05, 0x05, 0x00, 0x03, 0x07, 0x01, 0x01
        /*0010*/ 	.byte	0x02, 0x03, 0x00, 0x00, 0x02, 0x06, 0x01, 0x00, 0x04, 0x0b, 0x08, 0x00, 0x09, 0x00, 0x00, 0x00
        /*0020*/ 	.byte	0x00, 0x00, 0x00, 0x00


//--------------------- .nv.info._Z15addMatrixKernelP13__nv_bfloat16S0_S0_ii --------------------------
	.section	.nv.info._Z15addMatrixKernelP13__nv_bfloat16S0_S0_ii,"",@"SHT_CUDA_INFO"
	.sectionflags	@""
	.align	4


	//----- nvinfo : EIATTR_CUDA_API_VERSION
	.align		4
        /*0000*/ 	.byte	0x04, 0x37
        /*0002*/ 	.short	(.L_19 - .L_18)
.L_18:
        /*0004*/ 	.word	0x00000082


	//----- nvinfo : EIATTR_KPARAM_INFO
	.align		4
.L_19:
        /*0008*/ 	.byte	0x04, 0x17
        /*000a*/ 	.short	(.L_21 - .L_20)
.L_20:
        /*000c*/ 	.word	0x00000000
        /*0010*/ 	.short	0x0004
        /*0012*/ 	.short	0x001c
        /*0014*/ 	.byte	0x00, 0xf0, 0x11, 0x00


	//----- nvinfo : EIATTR_KPARAM_INFO
	.align		4
.L_21:
        /*0018*/ 	.byte	0x04, 0x17
        /*001a*/ 	.short	(.L_23 - .L_22)
.L_22:
        /*001c*/ 	.word	0x00000000
        /*0020*/ 	.short	0x0003
        /*0022*/ 	.short	0x0018
        /*0024*/ 	.byte	0x00, 0xf0, 0x11, 0x00


	//----- nvinfo : EIATTR_KPARAM_INFO
	.align		4
.L_23:
        /*0028*/ 	.byte	0x04, 0x17
        /*002a*/ 	.short	(.L_25 - .L_24)
.L_24:
        /*002c*/ 	.word	0x00000000
        /*0030*/ 	.short	0x0002
        /*0032*/ 	.short	0x0010
        /*0034*/ 	.byte	0x00, 0xf5, 0x21, 0x00


	//----- nvinfo : EIATTR_KPARAM_INFO
	.align		4
.L_25:
        /*0038*/ 	.byte	0x04, 0x17
        /*003a*/ 	.short	(.L_27 - .L_26)
.L_26:
        /*003c*/ 	.word	0x00000000
        /*0040*/ 	.short	0x0001
        /*0042*/ 	.short	0x0008
        /*0044*/ 	.byte	0x00, 0xf5, 0x21, 0x00


	//----- nvinfo : EIATTR_KPARAM_INFO
	.align		4
.L_27:
        /*0048*/ 	.byte	0x04, 0x17
        /*004a*/ 	.short	(.L_29 - .L_28)
.L_28:
        /*004c*/ 	.word	0x00000000
        /*0050*/ 	.short	0x0000
        /*0052*/ 	.short	0x0000
        /*0054*/ 	.byte	0x00, 0xf5, 0x21, 0x00


	//----- nvinfo : EIATTR_SPARSE_MMA_MASK
	.align		4
.L_29:
        /*0058*/ 	.byte	0x03, 0x50
        /*005a*/ 	.short	0x0000


	//----- nvinfo : EIATTR_MAXREG_COUNT
	.align		4
        /*005c*/ 	.byte	0x03, 0x1b
        /*005e*/ 	.short	0x00ff


	//----- nvinfo : EIATTR_EXTERNS
	.align		4
        /*0060*/ 	.byte	0x04, 0x0f
        /*0062*/ 	.short	(.L_31 - .L_30)


	//   ....[0]....
	.align		4
.L_30:
        /*0064*/ 	.word	index@(vprintf)


	//----- nvinfo : EIATTR_MERCURY_ISA_VERSION
	.align		4
.L_31:
        /*0068*/ 	.byte	0x03, 0x5f
        /*006a*/ 	.short	0x0101


	//----- nvinfo : EIATTR_VRC_CTA_INIT_COUNT
	.align		4
        /*006c*/ 	.byte	0x02, 0x4a
	.zero		1
	.zero		1


	//----- nvinfo : EIATTR_SYSCALL_OFFSETS
	.align		4
        /*0070*/ 	.byte	0x04, 0x46
        /*0072*/ 	.short	(.L_33 - .L_32)


	//   ....[0]....
.L_32:
        /*0074*/ 	.word	0x00000350


	//   ....[1]....
        /*0078*/ 	.word	0x000003f0


	//----- nvinfo : EIATTR_EXIT_INSTR_OFFSETS
	.align		4
.L_33:
        /*007c*/ 	.byte	0x04, 0x1c
        /*007e*/ 	.short	(.L_35 - .L_34)


	//   ....[0]....
.L_34:
        /*0080*/ 	.word	0x00000110


	//   ....[1]....
        /*0084*/ 	.word	0x00000400


	//----- nvinfo : EIATTR_CRS_STACK_SIZE
	.align		4
.L_35:
        /*0088*/ 	.byte	0x04, 0x1e
        /*008a*/ 	.short	(.L_37 - .L_36)
.L_36:
        /*008c*/ 	.word	0x00000000


	//----- nvinfo : EIATTR_CBANK_PARAM_SIZE
	.align		4
.L_37:
        /*0090*/ 	.byte	0x03, 0x19
        /*0092*/ 	.short	0x0020


	//----- nvinfo : EIATTR_PARAM_CBANK
	.align		4
        /*0094*/ 	.byte	0x04, 0x0a
        /*0096*/ 	.short	(.L_39 - .L_38)
	.align		4
.L_38:
        /*0098*/ 	.word	index@(.nv.constant0._Z15addMatrixKernelP13__nv_bfloat16S0_S0_ii)
        /*009c*/ 	.short	0x0380
        /*009e*/ 	.short	0x0020


	//----- nvinfo : EIATTR_SW_WAR
	.align		4
.L_39:
        /*00a0*/ 	.byte	0x04, 0x36
        /*00a2*/ 	.short	(.L_41 - .L_40)
.L_40:
        /*00a4*/ 	.word	0x00000008
.L_41:


//--------------------- .nv.callgraph             --------------------------
	.section	.nv.callgraph,"",@"SHT_CUDA_CALLGRAPH"
	.align	4
	.sectionentsize	8
	.align		4
        /*0000*/ 	.word	0x00000000
	.align		4
        /*0004*/ 	.word	0xffffffff
	.align		4
        /*0008*/ 	.word	index@(_Z15addMatrixKernelP13__nv_bfloat16S0_S0_ii)
	.align		4
        /*000c*/ 	.word	index@(vprintf)
	.align		4
        /*0010*/ 	.word	0x00000000
	.align		4
        /*0014*/ 	.word	0xfffffffe
	.align		4
        /*0018*/ 	.word	0x00000000
	.align		4
        /*001c*/ 	.word	0xfffffffd
	.align		4
        /*0020*/ 	.word	0x00000000
	.align		4
        /*0024*/ 	.word	0xfffffffc


//--------------------- .nv.constant4             --------------------------
	.section	.nv.constant4,"a",@progbits
	.align	8
	.align		8
.nv.constant4:
        /*0000*/ 	.dword	vprintf
	.align		8
        /*0008*/ 	.dword	_ZN34_INTERNAL_89c155a6_4_k_cu_2cea54564cuda3std3__436_GLOBAL__N__89c155a6_4_k_cu_2cea54566ignoreE
	.align		8
        /*0010*/ 	.dword	_ZN34_INTERNAL_89c155a6_4_k_cu_2cea54564cuda3std3__45__cpo5beginE
	.align		8
        /*0018*/ 	.dword	_ZN34_INTERNAL_89c155a6_4_k_cu_2cea54564cuda3std3__45__cpo3endE
	.align		8
        /*0020*/ 	.dword	_ZN34_INTERNAL_89c155a6_4_k_cu_2cea54564cuda3std3__45__cpo6cbeginE
	.align		8
        /*0028*/ 	.dword	_ZN34_INTERNAL_89c155a6_4_k_cu_2cea54564cuda3std3__45__cpo4cendE
	.align		8
        /*0030*/ 	.dword	_ZN34_INTERNAL_89c155a6_4_k_cu_2cea54564cuda3std3__419piecewise_constructE
	.align		8
        /*0038*/ 	.dword	_ZN34_INTERNAL_89c155a6_4_k_cu_2cea54564cuda3std3__48in_placeE
	.align		8
        /*0040*/ 	.dword	_ZN34_INTERNAL_89c155a6_4_k_cu_2cea54564cuda3std6ranges3__45__cpo4swapE
	.align		8
        /*0048*/ 	.dword	_ZN34_INTERNAL_89c155a6_4_k_cu_2cea54564cuda3std6ranges3__45__cpo9iter_moveE
	.align		8
        /*0050*/ 	.dword	_ZN34_INTERNAL_89c155a6_4_k_cu_2cea54564cuda3std6ranges3__45__cpo7advanceE
	.align		8
        /*0058*/ 	.dword	$str
	.align		8
        /*0060*/ 	.dword	$str$1


//--------------------- .text._Z15addMatrixKernelP13__nv_bfloat16S0_S0_ii --------------------------
	.section	.text._Z15addMatrixKernelP13__nv_bfloat16S0_S0_ii,"ax",@progbits
	.align	128
        .global         _Z15addMatrixKernelP13__nv_bfloat16S0_S0_ii
        .type           _Z15addMatrixKernelP13__nv_bfloat16S0_S0_ii,@function
        .size           _Z15addMatrixKernelP13__nv_bfloat16S0_S0_ii,(.L_x_3 - _Z15addMatrixKernelP13__nv_bfloat16S0_S0_ii)
        .other          _Z15addMatrixKernelP13__nv_bfloat16S0_S0_ii,@"STO_CUDA_ENTRY STV_DEFAULT"
_Z15addMatrixKernelP13__nv_bfloat16S0_S0_ii:
.text._Z15addMatrixKernelP13__nv_bfloat16S0_S0_ii:
[----:B------:R-:W0:Y:S01]  /*0000*/  LDC R1, c[0x0][0x37c] ;  /* 0x0000df00ff017b82 */ /* 0x000e220000000800 */
[----:B------:R-:W1:Y:S01]  /*0010*/  S2R R22, SR_TID.X ;  /* 0x0000000000167919 */ /* 0x000e620000002100 */
[----:B------:R-:W2:Y:S06]  /*0020*/  LDCU UR5, c[0x0][0x2fc] ;  /* 0x00005f80ff0577ac */ /* 0x000eac0008000800 */
[----:B------:R-:W3:Y:S01]  /*0030*/  LDC R19, c[0x0][0x364] ;  /* 0x0000d900ff137b82 */ /* 0x000ee20000000800 */
[----:B0-----:R-:W-:Y:S01]  /*0040*/  IADD3 R1, PT, PT, R1, -0x30, RZ ;  /* 0xffffffd001017810 */ /* 0x001fe20007ffe0ff */
[----:B------:R-:W1:Y:S01]  /*0050*/  S2R R16, SR_CTAID.X ;  /* 0x0000000000107919 */ /* 0x000e620000002500 */
[----:B------:R-:W0:Y:S01]  /*0060*/  LDCU.64 UR6, c[0x0][0x398] ;  /* 0x00007300ff0677ac */ /* 0x000e220008000a00 */
[----:B------:R-:W3:Y:S01]  /*0070*/  S2R R23, SR_TID.Y ;  /* 0x0000000000177919 */ /* 0x000ee20000002200 */
[----:B------:R-:W4:Y:S03]  /*0080*/  LDCU UR4, c[0x0][0x2f8] ;  /* 0x00005f00ff0477ac */ /* 0x000f260008000800 */
[----:B------:R-:W1:Y:S01]  /*0090*/  LDC R18, c[0x0][0x360] ;  /* 0x0000d800ff127b82 */ /* 0x000e620000000800 */
[----:B------:R-:W3:Y:S01]  /*00a0*/  S2R R17, SR_CTAID.Y ;  /* 0x0000000000117919 */ /* 0x000ee20000002600 */
[----:B----4-:R-:W-:-:S04]  /*00b0*/  IADD3 R2, P1, PT, R1, UR4, RZ ;  /* 0x0000000401027c10 */ /* 0x010fc8000ff3e0ff */
[----:B--2---:R-:W-:Y:S01]  /*00c0*/  IADD3.X R24, PT, PT, RZ, UR5, RZ, P1, !PT ;  /* 0x00000005ff187c10 */ /* 0x004fe20008ffe4ff */
[----:B-1----:R-:W-:-:S05]  /*00d0*/  IMAD R13, R16, R18, R22 ;  /* 0x00000012100d7224 */ /* 0x002fca00078e0216 */
[----:B0-----:R-:W-:Y:S01]  /*00e0*/  ISETP.GE.AND P0, PT, R13, UR7, PT ;  /* 0x000000070d007c0c */ /* 0x001fe2000bf06270 */
[----:B---3--:R-:W-:-:S05]  /*00f0*/  IMAD R12, R17, R19, R23 ;  /* 0x00000013110c7224 */ /* 0x008fca00078e0217 */
[----:B------:R-:W-:-:S13]  /*0100*/  ISETP.GE.OR P0, PT, R12, UR6, P0 ;  /* 0x000000060c007c0c */ /* 0x000fda0008706670 */
[----:B------:R-:W-:Y:S05]  /*0110*/  @P0 EXIT ;  /* 0x000000000000094d */ /* 0x000fea0003800000 */
[----:B------:R-:W0:Y:S01]  /*0120*/  LDC.64 R4, c[0x0][0x380] ;  /* 0x0000e000ff047b82 */ /* 0x000e220000000a00 */
[----:B------:R-:W1:Y:S01]  /*0130*/  LDCU.64 UR4, c[0x0][0x358] ;  /* 0x00006b00ff0477ac */ /* 0x000e620008000a00 */
[----:B------:R-:W-:-:S06]  /*0140*/  IMAD R3, R12, UR7, R13 ;  /* 0x000000070c037c24 */ /* 0x000fcc000f8e020d */
[----:B------:R-:W2:Y:S08]  /*0150*/  LDC.64 R6, c[0x0][0x388] ;  /* 0x0000e200ff067b82 */ /* 0x000eb00000000a00 */
[----:B------:R-:W3:Y:S01]  /*0160*/  LDC.64 R26, c[0x0][0x390] ;  /* 0x0000e400ff1a7b82 */ /* 0x000ee20000000a00 */
[----:B0-----:R-:W-:-:S05]  /*0170*/  IMAD.WIDE R4, R3, 0x2, R4 ;  /* 0x0000000203047825 */ /* 0x001fca00078e0204 */
[----:B-1----:R-:W4:Y:S01]  /*0180*/  LDG.E.U16 R0, desc[UR4][R4.64] ;  /* 0x0000000404007981 */ /* 0x002f22000c1e1500 */
[----:B--2---:R-:W-:-:S05]  /*0190*/  IMAD.WIDE R6, R3, 0x2, R6 ;  /* 0x0000000203067825 */ /* 0x004fca00078e0206 */
[----:B------:R-:W4:Y:S01]  /*01a0*/  LDG.E.U16 R9, desc[UR4][R6.64] ;  /* 0x0000000406097981 */ /* 0x000f22000c1e1500 */
[----:B---3--:R-:W-:-:S04]  /*01b0*/  IMAD.WIDE R26, R3, 0x2, R26 ;  /* 0x00000002031a7825 */ /* 0x008fc800078e021a */
[----:B----4-:R-:W-:-:S05]  /*01c0*/  HADD2.BF16_V2 R0, R0.H0_H0, R9.H0_H0 ;  /* 0x2000000900007230 */ /* 0x010fca0000200800 */
[----:B------:R-:W-:-:S05]  /*01d0*/  PRMT R3, R0, 0x7610, R3 ;  /* 0x0000761000037816 */ /* 0x000fca0000000003 */
[----:B------:R0:W-:Y:S04]  /*01e0*/  STG.E.U16 desc[UR4][R26.64], R3 ;  /* 0x000000031a007986 */ /* 0x0001e8000c101504 */
[----:B------:R1:W2:Y:S04]  /*01f0*/  LDG.E.U16 R8, desc[UR4][R6.64] ;  /* 0x0000000406087981 */ /* 0x0002a8000c1e1500 */
[----:B------:R3:W4:Y:S01]  /*0200*/  LDG.E.U16 R0, desc[UR4][R4.64] ;  /* 0x0000000404007981 */ /* 0x000722000c1e1500 */
[----:B------:R-:W-:Y:S01]  /*0210*/  IMAD.U32 R10, R3, 0x10000, RZ ;  /* 0x00010000030a7824 */ /* 0x000fe200078e00ff */
[----:B------:R-:W-:Y:S01]  /*0220*/  MOV R14, R12 ;  /* 0x0000000c000e7202 */ /* 0x000fe20000000f00 */
[----:B------:R-:W-:Y:S01]  /*0230*/  IMAD.MOV.U32 R15, RZ, RZ, R13 ;  /* 0x000000ffff0f7224 */ /* 0x000fe200078e000d */
[----:B------:R-:W-:Y:S01]  /*0240*/  MOV R25, 0x0 ;  /* 0x0000000000197802 */ /* 0x000fe20000000f00 */
[----:B------:R2:W-:Y:S01]  /*0250*/  STL.64 [R1+0x10], R12 ;  /* 0x0000100c01007387 */ /* 0x0005e20000100a00 */
[----:B------:R-:W3:Y:S01]  /*0260*/  LDCU.64 UR4, c[0x4][0x58] ;  /* 0x01000b00ff0477ac */ /* 0x000ee20008000a00 */
[----:B------:R-:W-:Y:S01]  /*0270*/  F2F.F64.F32 R10, R10 ;  /* 0x0000000a000a7310 */ /* 0x000fe20000201800 */
[----:B0-----:R0:W0:Y:S01]  /*0280*/  LDC.64 R26, c[0x4][R25] ;  /* 0x01000000191a7b82 */ /* 0x0010220000000a00 */
[----:B------:R0:W-:Y:S01]  /*0290*/  STL.128 [R1], R12 ;  /* 0x0000000c01007387 */ /* 0x0001e20000100c00 */
[----:B-1----:R-:W-:Y:S01]  /*02a0*/  MOV R6, R2 ;  /* 0x0000000200067202 */ /* 0x002fe20000000f00 */
[----:B------:R-:W-:Y:S01]  /*02b0*/  IMAD.MOV.U32 R7, RZ, RZ, R24 ;  /* 0x000000ffff077224 */ /* 0x000fe200078e0018 */
[----:B---3--:R-:W-:Y:S01]  /*02c0*/  MOV R4, UR4 ;  /* 0x0000000400047c02 */ /* 0x008fe20008000f00 */
[----:B------:R-:W-:-:S02]  /*02d0*/  IMAD.U32 R5, RZ, RZ, UR5 ;  /* 0x00000005ff057e24 */ /* 0x000fc4000f8e00ff */
[----:B--2---:R-:W-:Y:S01]  /*02e0*/  IMAD.U32 R8, R8, 0x10000, RZ ;  /* 0x0001000008087824 */ /* 0x004fe200078e00ff */
[----:B----4-:R-:W-:-:S05]  /*02f0*/  SHF.L.U32 R0, R0, 0x10, RZ ;  /* 0x0000001000007819 */ /* 0x010fca00000006ff */
[----:B------:R-:W1:Y:S08]  /*0300*/  F2F.F64.F32 R8, R8 ;  /* 0x0000000800087310 */ /* 0x000e700000201800 */
[----:B------:R-:W2:Y:S01]  /*0310*/  F2F.F64.F32 R20, R0 ;  /* 0x0000000000147310 */ /* 0x000ea20000201800 */
[----:B-1----:R1:W-:Y:S04]  /*0320*/  STL.128 [R1+0x20], R8 ;  /* 0x0000200801007387 */ /* 0x0023e80000100c00 */
[----:B0-2---:R1:W-:Y:S02]  /*0330*/  STL.64 [R1+0x18], R20 ;  /* 0x0000181401007387 */ /* 0x0053e40000100a00 */
[----:B-1----:R-:W-:-:S07]  /*0340*/  LEPC R20, `(.L_x_0) ;  /* 0x000000001014794e */ /* 0x002fce0000000000 */
[----:B------:R-:W-:Y:S05]  /*0350*/  CALL.ABS.NOINC R26 ;  /* 0x000000001a007343 */ /* 0x000fea0003c00000 */
.L_x_0:
[----:B------:R0:W-:Y:S01]  /*0360*/  STL.128 [R1], R16 ;  /* 0x0000001001007387 */ /* 0x0001e20000100c00 */
[----:B------:R0:W1:Y:S01]  /*0370*/  LDC.64 R8, c[0x4][R25] ;  /* 0x0100000019087b82 */ /* 0x0000620000000a00 */
[----:B------:R-:W2:Y:S01]  /*0380*/  LDCU.64 UR4, c[0x4][0x60] ;  /* 0x01000c00ff0477ac */ /* 0x000ea20008000a00 */
[----:B------:R-:W-:Y:S01]  /*0390*/  MOV R6, R2 ;  /* 0x0000000200067202 */ /* 0x000fe20000000f00 */
[----:B------:R0:W-:Y:S01]  /*03a0*/  STL.64 [R1+0x10], R22 ;  /* 0x0000101601007387 */ /* 0x0001e20000100a00 */
[----:B------:R-:W-:Y:S01]  /*03b0*/  IMAD.MOV.U32 R7, RZ, RZ, R24 ;  /* 0x000000ffff077224 */ /* 0x000fe200078e0018 */
[----:B--2---:R-:W-:Y:S01]  /*03c0*/  MOV R4, UR4 ;  /* 0x0000000400047c02 */ /* 0x004fe20008000f00 */
[----:B0-----:R-:W-:-:S07]  /*03d0*/  IMAD.U32 R5, RZ, RZ, UR5 ;  /* 0x00000005ff057e24 */ /* 0x001fce000f8e00ff */
[----:B------:R-:W-:-:S07]  /*03e0*/  LEPC R20, `(.L_x_1) ;  /* 0x000000001014794e */ /* 0x000fce0000000000 */
[----:B-1----:R-:W-:Y:S05]  /*03f0*/  CALL.ABS.NOINC R8 ;  /* 0x0000000008007343 */ /* 0x002fea0003c00000 */
.L_x_1:
[----:B------:R-:W-:Y:S05]  /*0400*/  EXIT ;  /* 0x000000000000794d */ /* 0x000fea0003800000 */
.L_x_2:
[----:B------:R-:W-:-:S00]  /*0410*/  BRA `(.L_x_2) ;  /* 0xfffffffc00fc7947 */ /* 0x000fc0000383ffff */
[----:B------:R-:W-:-:S00]  /*0420*/  NOP ;  /* 0x0000000000007918 */ /* 0x000fc00000000000 */
        /* <DEDUP_REMOVED lines=13> */
.L_x_3:


//--------------------- .nv.global.init           --------------------------
	.section	.nv.global.init,"aw",@progbits
.nv.global.init:
	.type		$str$1,@object
	.size		$str$1,($str - $str$1)
$str$1:
        /*0000*/ 	.byte	0x62, 0x6c, 0x6f, 0x63, 0x6b, 0x49, 0x64, 0x78, 0x20, 0x28, 0x25, 0x64, 0x2c, 0x20, 0x25, 0x64
        /*0010*/ 	.byte	0x29, 0x2c, 0x20, 0x62, 0x6c, 0x6f, 0x63, 0x6b, 0x44, 0x69, 0x6d, 0x20, 0x28, 0x25, 0x64, 0x2c
        /*0020*/ 	.byte	0x20, 0x25, 0x64, 0x29, 0x2c, 0x20, 0x74, 0x68, 0x72, 0x65, 0x61, 0x64, 0x49, 0x64, 0x78, 0x20
        /*0030*/ 	.byte	0x28, 0x25, 0x64, 0x2c, 0x20, 0x25, 0x64, 0x29, 0x0a, 0x00
	.type		$str,@object
	.size		$str,(.L_10 - $str)
$str:
        /*003a*/ 	.byte	0x54, 0x68, 0x72, 0x65, 0x61, 0x64, 0x20, 0x28, 0x25, 0x64, 0x2c, 0x20, 0x25, 0x64, 0x29, 0x20
        /*004a*/ 	.byte	0x2d, 0x20, 0x41, 0x5b, 0x25, 0x64, 0x2c, 0x20, 0x25, 0x64, 0x5d, 0x20, 0x2b, 0x20, 0x42, 0x5b
        /*005a*/ 	.byte	0x25, 0x64, 0x2c, 0x20, 0x25, 0x64, 0x5d, 0x20, 0x3d, 0x20, 0x25, 0x2e, 0x31, 0x66, 0x20, 0x2b
        /*006a*/ 	.byte	0x20, 0x25, 0x2e, 0x31, 0x66, 0x20, 0x3d, 0x20, 0x25, 0x2e, 0x31, 0x66, 0x0a, 0x00
.L_10:


//--------------------- .nv.shared.reserved.0     --------------------------
	.section	.nv.shared.reserved.0,"aw",@nobits
	.weak		__nv_reservedSMEM_offset_0_alias
	.size		__nv_reservedSMEM_offset_0_alias, 0, 64
	.other		__nv_reservedSMEM_offset_0_alias,@"STO_CUDA_RESERVED_SHARED STV_DEFAULT"
__nv_reservedSMEM_offset_0_alias:
	.zero		0
	.zero		64


//--------------------- .nv.global                --------------------------
	.section	.nv.global,"aw",@nobits
.nv.global:
	.type		_ZN34_INTERNAL_89c155a6_4_k_cu_2cea54564cuda3std6ranges3__45__cpo9iter_moveE,@object
	.size		_ZN34_INTERNAL_89c155a6_4_k_cu_2cea54564cuda3std6ranges3__45__cpo9iter_moveE,(_ZN34_INTERNAL_89c155a6_4_k_cu_2cea54564cuda3std3__436_GLOBAL__N__89c155a6_4_k_cu_2cea54566ignoreE - _ZN34_INTERNAL_89c155a6_4_k_cu_2cea54564cuda3std6ranges3__45__cpo9iter_moveE)
_ZN34_INTERNAL_89c155a6_4_k_cu_2cea54564cuda3std6ranges3__45__cpo9iter_moveE:
	.zero		1
	.type		_ZN34_INTERNAL_89c155a6_4_k_cu_2cea54564cuda3std3__436_GLOBAL__N__89c155a6_4_k_cu_2cea54566ignoreE,@object
	.size		_ZN34_INTERNAL_89c155a6_4_k_cu_2cea54564cuda3std3__436_GLOBAL__N__89c155a6_4_k_cu_2cea54566ignoreE,(_ZN34_INTERNAL_89c155a6_4_k_cu_2cea54564cuda3std3__45__cpo4cendE - _ZN34_INTERNAL_89c155a6_4_k_cu_2cea54564cuda3std3__436_GLOBAL__N__89c155a6_4_k_cu_2cea54566ignoreE)
_ZN34_INTERNAL_89c155a6_4_k_cu_2cea54564cuda3std3__436_GLOBAL__N__89c155a6_4_k_cu_2cea54566ignoreE:
	.zero		1
	.type		_ZN34_INTERNAL_89c155a6_4_k_cu_2cea54564cuda3std3__45__cpo4cendE,@object
	.size		_ZN34_INTERNAL_89c155a6_4_k_cu_2cea54564cuda3std3__45__cpo4cendE,(_ZN34_INTERNAL_89c155a6_4_k_cu_2cea54564cuda3std3__45__cpo3endE - _ZN34_INTERNAL_89c155a6_4_k_cu_2cea54564cuda3std3__45__cpo4cendE)
_ZN34_INTERNAL_89c155a6_4_k_cu_2cea54564cuda3std3__45__cpo4cendE:
	.zero		1
	.type		_ZN34_INTERNAL_89c155a6_4_k_cu_2cea54564cuda3std3__45__cpo3endE,@object
	.size		_ZN34_INTERNAL_89c155a6_4_k_cu_2cea54564cuda3std3__45__cpo3endE,(_ZN34_INTERNAL_89c155a6_4_k_cu_2cea54564cuda3std3__48in_placeE - _ZN34_INTERNAL_89c155a6_4_k_cu_2cea54564cuda3std3__45__cpo3endE)
_ZN34_INTERNAL_89c155a6_4_k_cu_2cea54564cuda3std3__45__cpo3endE:
	.zero		1
	.type		_ZN34_INTERNAL_89c155a6_4_k_cu_2cea54564cuda3std3__48in_placeE,@object
	.size		_ZN34_INTERNAL_89c155a6_4_k_cu_2cea54564cuda3std3__48in_placeE,(_ZN34_INTERNAL_89c155a6_4_k_cu_2cea54564cuda3std6ranges3__45__cpo7advanceE - _ZN34_INTERNAL_89c155a6_4_k_cu_2cea54564cuda3std3__48in_placeE)
_ZN34_INTERNAL_89c155a6_4_k_cu_2cea54564cuda3std3__48in_placeE:
	.zero		1
	.type		_ZN34_INTERNAL_89c155a6_4_k_cu_2cea54564cuda3std6ranges3__45__cpo7advanceE,@object
	.size		_ZN34_INTERNAL_89c155a6_4_k_cu_2cea54564cuda3std6ranges3__45__cpo7advanceE,(_ZN34_INTERNAL_89c155a6_4_k_cu_2cea54564cuda3std3__45__cpo5beginE - _ZN34_INTERNAL_89c155a6_4_k_cu_2cea54564cuda3std6ranges3__45__cpo7advanceE)
_ZN34_INTERNAL_89c155a6_4_k_cu_2cea54564cuda3std6ranges3__45__cpo7advanceE:
	.zero		1
	.type		_ZN34_INTERNAL_89c155a6_4_k_cu_2cea54564cuda3std3__45__cpo5beginE,@object
	.size		_ZN34_INTERNAL_89c155a6_4_k_cu_2cea54564cuda3std3__45__cpo5beginE,(_ZN34_INTERNAL_89c155a6_4_k_cu_2cea54564cuda3std3__419piecewise_constructE - _ZN34_INTERNAL_89c155a6_4_k_cu_2cea54564cuda3std3__45__cpo5beginE)
_ZN34_INTERNAL_89c155a6_4_k_cu_2cea54564cuda3std3__45__cpo5beginE:
	.zero		1
	.type		_ZN34_INTERNAL_89c155a6_4_k_cu_2cea54564cuda3std3__419piecewise_constructE,@object
	.size		_ZN34_INTERNAL_89c155a6_4_k_cu_2cea54564cuda3std3__419piecewise_constructE,(_ZN34_INTERNAL_89c155a6_4_k_cu_2cea54564cuda3std3__45__cpo6cbeginE - _ZN34_INTERNAL_89c155a6_4_k_cu_2cea54564cuda3std3__419piecewise_constructE)
_ZN34_INTERNAL_89c155a6_4_k_cu_2cea54564cuda3std3__419piecewise_constructE:
	.zero		1
	.type		_ZN34_INTERNAL_89c155a6_4_k_cu_2cea54564cuda3std3__45__cpo6cbeginE,@object
	.size		_ZN34_INTERNAL_89c155a6_4_k_cu_2cea54564cuda3std3__45__cpo6cbeginE,(_ZN34_INTERNAL_89c155a6_4_k_cu_2cea54564cuda3std6ranges3__45__cpo4swapE - _ZN34_INTERNAL_89c155a6_4_k_cu_2cea54564cuda3std3__45__cpo6cbeginE)
_ZN34_INTERNAL_89c155a6_4_k_cu_2cea54564cuda3std3__45__cpo6cbeginE:
	.zero		1
	.type		_ZN34_INTERNAL_89c155a6_4_k_cu_2cea54564cuda3std6ranges3__45__cpo4swapE,@object
	.size		_ZN34_INTERNAL_89c155a6_4_k_cu_2cea54564cuda3std6ranges3__45__cpo4swapE,(.L_7 - _ZN34_INTERNAL_89c155a6_4_k_cu_2cea54564cuda3std6ranges3__45__cpo4swapE)
_ZN34_INTERNAL_89c155a6_4_k_cu_2cea54564cuda3std6ranges3__45__cpo4swapE:
	.zero		1
.L_7:


//--------------------- .nv.constant0._Z15addMatrixKernelP13__nv_bfloat16S0_S0_ii --------------------------
	.section	.nv.constant0._Z15addMatrixKernelP13__nv_bfloat16S0_S0_ii,"a",@progbits
	.sectionflags	@""
	.align	4
.nv.constant0._Z15addMatrixKernelP13__nv_bfloat16S0_S0_ii:
	.zero		928


//--------------------- SYMBOLS --------------------------

	.type		.nv.reservedSmem.offset0,@object
	.size		.nv.reservedSmem.offset0,0x4
	.type		vprintf,@function
